	.headerflags	@"EF_CUDA_TEXMODE_UNIFIED EF_CUDA_64BIT_ADDRESS EF_CUDA_ACCELERATORS EF_CUDA_SM90 EF_CUDA_VIRTUAL_SM(EF_CUDA_SM90)"
	.elftype	@"ET_EXEC"


//--------------------- .nv.info                  --------------------------
	.section	.nv.info,"",@"SHT_CUDA_INFO"
	.align	4


	//----- nvinfo : EIATTR_REGCOUNT
	.align		4
        /*0000*/ 	.byte	0x04, 0x2f
        /*0002*/ 	.short	(.L_3 - .L_2)
	.align		4
.L_2:
        /*0004*/ 	.word	index@(triton_poi_fused__native_batch_norm_legit_no_training_cat_relu_79)
        /*0008*/ 	.word	0x00000020


	//----- nvinfo : EIATTR_MIN_STACK_SIZE
	.align		4
.L_3:
        /*000c*/ 	.byte	0x04, 0x12
        /*000e*/ 	.short	(.L_5 - .L_4)
	.align		4
.L_4:
        /*0010*/ 	.word	index@(triton_poi_fused__native_batch_norm_legit_no_training_cat_relu_79)
        /*0014*/ 	.word	0x00000000


	//----- nvinfo : EIATTR_FRAME_SIZE
	.align		4
.L_5:
        /*0018*/ 	.byte	0x04, 0x11
        /*001a*/ 	.short	(.L_7 - .L_6)
	.align		4
.L_6:
        /*001c*/ 	.word	index@(triton_poi_fused__native_batch_norm_legit_no_training_cat_relu_79)
        /*0020*/ 	.word	0x00000000


	//----- nvinfo : EIATTR_MIN_STACK_SIZE
	.align		4
.L_7:
        /*0024*/ 	.byte	0x04, 0x12
        /*0026*/ 	.short	(.L_9 - .L_8)
	.align		4
.L_8:
        /*0028*/ 	.word	index@(triton_poi_fused__native_batch_norm_legit_no_training_cat_relu_79)
        /*002c*/ 	.word	0x00000000
.L_9:


//--------------------- .nv.info.triton_poi_fused__native_batch_norm_legit_no_training_cat_relu_79 --------------------------
	.section	.nv.info.triton_poi_fused__native_batch_norm_legit_no_training_cat_relu_79,"",@"SHT_CUDA_INFO"
	.sectionflags	@""
	.align	4


	//----- nvinfo : EIATTR_CUDA_API_VERSION
	.align		4
        /*0000*/ 	.byte	0x04, 0x37
        /*0002*/ 	.short	(.L_11 - .L_10)
.L_10:
        /*0004*/ 	.word	0x0000007c


	//----- nvinfo : EIATTR_KPARAM_INFO
	.align		4
.L_11:
        /*0008*/ 	.byte	0x04, 0x17
        /*000a*/ 	.short	(.L_13 - .L_12)
.L_12:
        /*000c*/ 	.word	0x00000000
        /*0010*/ 	.short	0x000d
        /*0012*/ 	.short	0x0068
        /*0014*/ 	.byte	0x00, 0xf0, 0x11, 0x00


	//----- nvinfo : EIATTR_KPARAM_INFO
	.align		4
.L_13:
        /*0018*/ 	.byte	0x04, 0x17
        /*001a*/ 	.short	(.L_15 - .L_14)
.L_14:
        /*001c*/ 	.word	0x00000000
        /*0020*/ 	.short	0x000c
        /*0022*/ 	.short	0x0060
        /*0024*/ 	.byte	0x00, 0xf4, 0x21, 0x00


	//----- nvinfo : EIATTR_KPARAM_INFO
	.align		4
.L_15:
        /*0028*/ 	.byte	0x04, 0x17
        /*002a*/ 	.short	(.L_17 - .L_16)
.L_16:
        /*002c*/ 	.word	0x00000000
        /*0030*/ 	.short	0x000b
        /*0032*/ 	.short	0x0058
        /*0034*/ 	.byte	0x00, 0xf4, 0x21, 0x00


	//----- nvinfo : EIATTR_KPARAM_INFO
	.align		4
.L_17:
        /*0038*/ 	.byte	0x04, 0x17
        /*003a*/ 	.short	(.L_19 - .L_18)
.L_18:
        /*003c*/ 	.word	0x00000000
        /*0040*/ 	.short	0x000a
        /*0042*/ 	.short	0x0050
        /*0044*/ 	.byte	0x00, 0xf4, 0x21, 0x00


	//----- nvinfo : EIATTR_KPARAM_INFO
	.align		4
.L_19:
        /*0048*/ 	.byte	0x04, 0x17
        /*004a*/ 	.short	(.L_21 - .L_20)
.L_20:
        /*004c*/ 	.word	0x00000000
        /*0050*/ 	.short	0x0009
        /*0052*/ 	.short	0x0048
        /*0054*/ 	.byte	0x00, 0xf4, 0x21, 0x00


	//----- nvinfo : EIATTR_KPARAM_INFO
	.align		4
.L_21:
        /*0058*/ 	.byte	0x04, 0x17
        /*005a*/ 	.short	(.L_23 - .L_22)
.L_22:
        /*005c*/ 	.word	0x00000000
        /*0060*/ 	.short	0x0008
        /*0062*/ 	.short	0x0040
        /*0064*/ 	.byte	0x00, 0xf4, 0x21, 0x00


	//----- nvinfo : EIATTR_KPARAM_INFO
	.align		4
.L_23:
        /*0068*/ 	.byte	0x04, 0x17
        /*006a*/ 	.short	(.L_25 - .L_24)
.L_24:
        /*006c*/ 	.word	0x00000000
        /*0070*/ 	.short	0x0007
        /*0072*/ 	.short	0x0038
        /*0074*/ 	.byte	0x00, 0xf4, 0x21, 0x00


	//----- nvinfo : EIATTR_KPARAM_INFO
	.align		4
.L_25:
        /*0078*/ 	.byte	0x04, 0x17
        /*007a*/ 	.short	(.L_27 - .L_26)
.L_26:
        /*007c*/ 	.word	0x00000000
        /*0080*/ 	.short	0x0006
        /*0082*/ 	.short	0x0030
        /*0084*/ 	.byte	0x00, 0xf4, 0x21, 0x00


	//----- nvinfo : EIATTR_KPARAM_INFO
	.align		4
.L_27:
        /*0088*/ 	.byte	0x04, 0x17
        /*008a*/ 	.short	(.L_29 - .L_28)
.L_28:
        /*008c*/ 	.word	0x00000000
        /*0090*/ 	.short	0x0005
        /*0092*/ 	.short	0x0028
        /*0094*/ 	.byte	0x00, 0xf4, 0x21, 0x00


	//----- nvinfo : EIATTR_KPARAM_INFO
	.align		4
.L_29:
        /*0098*/ 	.byte	0x04, 0x17
        /*009a*/ 	.short	(.L_31 - .L_30)
.L_30:
        /*009c*/ 	.word	0x00000000
        /*00a0*/ 	.short	0x0004
        /*00a2*/ 	.short	0x0020
        /*00a4*/ 	.byte	0x00, 0xf4, 0x21, 0x00


	//----- nvinfo : EIATTR_KPARAM_INFO
	.align		4
.L_31:
        /*00a8*/ 	.byte	0x04, 0x17
        /*00aa*/ 	.short	(.L_33 - .L_32)
.L_32:
        /*00ac*/ 	.word	0x00000000
        /*00b0*/ 	.short	0x0003
        /*00b2*/ 	.short	0x0018
        /*00b4*/ 	.byte	0x00, 0xf4, 0x21, 0x00


	//----- nvinfo : EIATTR_KPARAM_INFO
	.align		4
.L_33:
        /*00b8*/ 	.byte	0x04, 0x17
        /*00ba*/ 	.short	(.L_35 - .L_34)
.L_34:
        /*00bc*/ 	.word	0x00000000
        /*00c0*/ 	.short	0x0002
        /*00c2*/ 	.short	0x0010
        /*00c4*/ 	.byte	0x00, 0xf4, 0x21, 0x00


	//----- nvinfo : EIATTR_KPARAM_INFO
	.align		4
.L_35:
        /*00c8*/ 	.byte	0x04, 0x17
        /*00ca*/ 	.short	(.L_37 - .L_36)
.L_36:
        /*00cc*/ 	.word	0x00000000
        /*00d0*/ 	.short	0x0001
        /*00d2*/ 	.short	0x0008
        /*00d4*/ 	.byte	0x00, 0xf4, 0x21, 0x00


	//----- nvinfo : EIATTR_KPARAM_INFO
	.align		4
.L_37:
        /*00d8*/ 	.byte	0x04, 0x17
        /*00da*/ 	.short	(.L_39 - .L_38)
.L_38:
        /*00dc*/ 	.word	0x00000000
        /*00e0*/ 	.short	0x0000
        /*00e2*/ 	.short	0x0000
        /*00e4*/ 	.byte	0x00, 0xf4, 0x21, 0x00


	//----- nvinfo : EIATTR_SPARSE_MMA_MASK
	.align		4
.L_39:
        /*00e8*/ 	.byte	0x03, 0x50
        /*00ea*/ 	.short	0x0000


	//----- nvinfo : EIATTR_MAXREG_COUNT
	.align		4
        /*00ec*/ 	.byte	0x03, 0x1b
        /*00ee*/ 	.short	0x00ff


	//----- nvinfo : EIATTR_EXIT_INSTR_OFFSETS
	.align		4
        /*00f0*/ 	.byte	0x04, 0x1c
        /*00f2*/ 	.short	(.L_41 - .L_40)


	//   ....[0]....
.L_40:
        /*00f4*/ 	.word	0x000009a0


	//   ....[1]....
        /*00f8*/ 	.word	0x000009c0


	//----- nvinfo : EIATTR_REQNTID
	.align		4
.L_41:
        /*00fc*/ 	.byte	0x04, 0x10
        /*00fe*/ 	.short	(.L_43 - .L_42)
.L_42:
        /*0100*/ 	.word	0x00000080
        /*0104*/ 	.word	0x00000001
        /*0108*/ 	.word	0x00000001


	//----- nvinfo : EIATTR_CBANK_PARAM_SIZE
	.align		4
.L_43:
        /*010c*/ 	.byte	0x03, 0x19
        /*010e*/ 	.short	0x006c


	//----- nvinfo : EIATTR_PARAM_CBANK
	.align		4
        /*0110*/ 	.byte	0x04, 0x0a
        /*0112*/ 	.short	(.L_45 - .L_44)
	.align		4
.L_44:
        /*0114*/ 	.word	index@(.nv.constant0.triton_poi_fused__native_batch_norm_legit_no_training_cat_relu_79)
        /*0118*/ 	.short	0x0210
        /*011a*/ 	.short	0x006c


	//----- nvinfo : EIATTR_SW_WAR
	.align		4
.L_45:
        /*011c*/ 	.byte	0x04, 0x36
        /*011e*/ 	.short	(.L_47 - .L_46)
.L_46:
        /*0120*/ 	.word	0x00000008
.L_47:


//--------------------- .nv.callgraph             --------------------------
	.section	.nv.callgraph,"",@"SHT_CUDA_CALLGRAPH"
	.align	4
	.sectionentsize	8
	.align		4
        /*0000*/ 	.word	0x00000000
	.align		4
        /*0004*/ 	.word	0xffffffff
	.align		4
        /*0008*/ 	.word	0x00000000
	.align		4
        /*000c*/ 	.word	0xfffffffe
	.align		4
        /*0010*/ 	.word	0x00000000
	.align		4
        /*0014*/ 	.word	0xfffffffd
	.align		4
        /*0018*/ 	.word	0x00000000
	.align		4
        /*001c*/ 	.word	0xfffffffc


//--------------------- .nv.constant4             --------------------------
	.section	.nv.constant4,"a",@progbits
	.align	8
	.align		8
.nv.constant4:
        /*0000*/ 	.dword	_$_str
	.align		8
        /*0008*/ 	.dword	_$_str_$_2


//--------------------- .text.triton_poi_fused__native_batch_norm_legit_no_training_cat_relu_79 --------------------------
	.section	.text.triton_poi_fused__native_batch_norm_legit_no_training_cat_relu_79,"ax",@progbits
	.align	128
        .global         triton_poi_fused__native_batch_norm_legit_no_training_cat_relu_79
        .type           triton_poi_fused__native_batch_norm_legit_no_training_cat_relu_79,@function
        .size           triton_poi_fused__native_batch_norm_legit_no_training_cat_relu_79,(.L_x_1 - triton_poi_fused__native_batch_norm_legit_no_training_cat_relu_79)
        .other          triton_poi_fused__native_batch_norm_legit_no_training_cat_relu_79,@"STO_CUDA_ENTRY STV_DEFAULT"
triton_poi_fused__native_batch_norm_legit_no_training_cat_relu_79:
.text.triton_poi_fused__native_batch_norm_legit_no_training_cat_relu_79:
[----:B------:R-:W0:Y:S01]  /*0000*/  LDC R1, c[0x0][0x28] ;  /* 0x00000a00ff017b82 */ /* 0x000e220000000800 */
[----:B------:R-:W1:Y:S01]  /*0010*/  S2R R0, SR_TID.X ;  /* 0x0000000000007919 */ /* 0x000e620000002100 */
[----:B------:R-:W-:Y:S01]  /*0020*/  ULDC.64 UR4, c[0x0][0x238] ;  /* 0x00008e0000047ab9 */ /* 0x000fe20000000a00 */
[----:B------:R-:W-:Y:S01]  /*0030*/  CS2R R20, SRZ ;  /* 0x0000000000147805 */ /* 0x000fe2000001ff00 */
[----:B------:R-:W-:Y:S01]  /*0040*/  ULDC.64 UR6, c[0x0][0x240] ;  /* 0x0000900000067ab9 */ /* 0x000fe20000000a00 */
[----:B------:R-:W2:Y:S01]  /*0050*/  S2R R3, SR_CTAID.X ;  /* 0x0000000000037919 */ /* 0x000ea20000002500 */
[----:B------:R-:W-:Y:S01]  /*0060*/  ULDC.64 UR8, c[0x0][0x230] ;  /* 0x00008c0000087ab9 */ /* 0x000fe20000000a00 */
[----:B------:R-:W-:Y:S02]  /*0070*/  CS2R R10, SRZ ;  /* 0x00000000000a7805 */ /* 0x000fe4000001ff00 */
[----:B------:R-:W-:Y:S02]  /*0080*/  CS2R R16, SRZ ;  /* 0x0000000000107805 */ /* 0x000fe4000001ff00 */
[----:B------:R-:W-:Y:S01]  /*0090*/  CS2R R14, SRZ ;  /* 0x00000000000e7805 */ /* 0x000fe2000001ff00 */
[----:B------:R-:W3:Y:S08]  /*00a0*/  LDC.64 R24, c[0x0][0x248] ;  /* 0x00009200ff187b82 */ /* 0x000ef00000000a00 */
[----:B------:R-:W4:Y:S01]  /*00b0*/  LDC.64 R22, c[0x0][0x250] ;  /* 0x00009400ff167b82 */ /* 0x000f220000000a00 */
[----:B-1----:R-:W-:-:S05]  /*00c0*/  IMAD.SHL.U32 R0, R0, 0x2, RZ ;  /* 0x0000000200007824 */ /* 0x002fca00078e00ff */
[----:B------:R-:W-:-:S05]  /*00d0*/  LOP3.LUT R0, R0, 0xfe, RZ, 0xc0, !PT ;  /* 0x000000fe00007812 */ /* 0x000fca00078ec0ff */
[----:B--2---:R-:W-:-:S04]  /*00e0*/  IMAD R2, R3, 0x100, R0 ;  /* 0x0000010003027824 */ /* 0x004fc800078e0200 */
[----:B------:R-:W-:Y:S01]  /*00f0*/  IMAD.HI R9, R2, 0x2e8ba2e9, RZ ;  /* 0x2e8ba2e902097827 */ /* 0x000fe200078e02ff */
[----:B------:R-:W-:-:S04]  /*0100*/  SHF.R.S32.HI R3, RZ, 0x1f, R2 ;  /* 0x0000001fff037819 */ /* 0x000fc80000011402 */
[----:B------:R-:W-:Y:S02]  /*0110*/  LEA.HI R3, R3, R2, RZ, 0x2 ;  /* 0x0000000203037211 */ /* 0x000fe400078f10ff */
[----:B------:R-:W-:Y:S02]  /*0120*/  SHF.R.U32.HI R4, RZ, 0x1f, R9 ;  /* 0x0000001fff047819 */ /* 0x000fe40000011609 */
[----:B------:R-:W-:Y:S02]  /*0130*/  SHF.R.S32.HI R8, RZ, 0x2, R3 ;  /* 0x00000002ff087819 */ /* 0x000fe40000011403 */
[----:B------:R-:W-:Y:S02]  /*0140*/  LOP3.LUT R3, R3, 0xfffffffc, RZ, 0xc0, !PT ;  /* 0xfffffffc03037812 */ /* 0x000fe400078ec0ff */
[----:B------:R-:W-:Y:S01]  /*0150*/  LEA.HI.SX32 R9, R9, R4, 0x17 ;  /* 0x0000000409097211 */ /* 0x000fe200078fbaff */
[----:B------:R-:W-:-:S05]  /*0160*/  IMAD.HI R0, R8, 0x2e8ba2e9, RZ ;  /* 0x2e8ba2e908007827 */ /* 0x000fca00078e02ff */
[----:B------:R-:W-:-:S04]  /*0170*/  SHF.R.U32.HI R5, RZ, 0x1f, R0 ;  /* 0x0000001fff057819 */ /* 0x000fc80000011600 */
[----:B------:R-:W-:Y:S01]  /*0180*/  LEA.HI.SX32 R5, R0, R5, 0x19 ;  /* 0x0000000500057211 */ /* 0x000fe200078fcaff */
[----:B------:R-:W-:-:S04]  /*0190*/  IMAD.IADD R0, R2, 0x1, -R3 ;  /* 0x0000000102007824 */ /* 0x000fc800078e0a03 */
[----:B------:R-:W-:Y:S02]  /*01a0*/  IMAD R8, R5, -0x2c0, R8 ;  /* 0xfffffd4005087824 */ /* 0x000fe400078e0208 */
[----:B------:R-:W-:Y:S02]  /*01b0*/  IMAD R3, R9, 0x80, R0 ;  /* 0x0000008009037824 */ /* 0x000fe400078e0200 */
[C---:B------:R-:W-:Y:S01]  /*01c0*/  IMAD.SHL.U32 R0, R8.reuse, 0x4, RZ ;  /* 0x0000000408007824 */ /* 0x040fe200078e00ff */
[----:B------:R-:W-:Y:S02]  /*01d0*/  LOP3.LUT R26, R8, 0xffffffe0, RZ, 0xc0, !PT ;  /* 0xffffffe0081a7812 */ /* 0x000fe400078ec0ff */
[----:B------:R-:W-:Y:S02]  /*01e0*/  SHF.R.S32.HI R5, RZ, 0x1f, R3 ;  /* 0x0000001fff057819 */ /* 0x000fe40000011403 */
[----:B------:R-:W-:Y:S02]  /*01f0*/  IADD3 R3, P0, R0, R3, RZ ;  /* 0x0000000300037210 */ /* 0x000fe40007f1e0ff */
[----:B------:R-:W-:-:S02]  /*0200*/  ISETP.NE.AND P4, PT, R26, 0x280, PT ;  /* 0x000002801a00780c */ /* 0x000fc40003f85270 */
[----:B------:R-:W-:Y:S01]  /*0210*/  LEA.HI.X.SX32 R0, R0, R5, 0x1, P0 ;  /* 0x0000000500007211 */ /* 0x000fe200000f0eff */
[C---:B------:R-:W-:Y:S01]  /*0220*/  IMAD.SHL.U32 R12, R3.reuse, 0x4, RZ ;  /* 0x00000004030c7824 */ /* 0x040fe200078e00ff */
[----:B------:R-:W-:Y:S02]  /*0230*/  ISETP.LT.AND P3, PT, R2, 0x2c00, !P4 ;  /* 0x00002c000200780c */ /* 0x000fe40006761270 */
[----:B------:R-:W-:Y:S02]  /*0240*/  SHF.L.U64.HI R3, R3, 0x2, R0 ;  /* 0x0000000203037819 */ /* 0x000fe40000010200 */
[----:B------:R-:W-:-:S04]  /*0250*/  IADD3 R4, P0, R12, UR4, RZ ;  /* 0x000000040c047c10 */ /* 0x000fc8000ff1e0ff */
[----:B------:R-:W-:Y:S01]  /*0260*/  IADD3.X R5, R3, UR5, RZ, P0, !PT ;  /* 0x0000000503057c10 */ /* 0x000fe200087fe4ff */
[----:B------:R-:W-:-:S04]  /*0270*/  ULDC.64 UR4, c[0x0][0x208] ;  /* 0x0000820000047ab9 */ /* 0x000fc80000000a00 */
[----:B------:R1:W2:Y:S01]  /*0280*/  @P3 LDG.E.64 R20, desc[UR4][R4.64+-0x2800] ;  /* 0xffd8000404143981 */ /* 0x0002a2000c1e1b00 */
[----:B------:R-:W-:Y:S02]  /*0290*/  IADD3 R6, P1, R12, UR6, RZ ;  /* 0x000000060c067c10 */ /* 0x000fe4000ff3e0ff */
[----:B------:R-:W-:Y:S02]  /*02a0*/  ISETP.GE.AND P0, PT, R2, 0x2c00, PT ;  /* 0x00002c000200780c */ /* 0x000fe40003f06270 */
[----:B------:R-:W-:Y:S01]  /*02b0*/  IADD3.X R7, R3, UR7, RZ, P1, !PT ;  /* 0x0000000703077c10 */ /* 0x000fe20008ffe4ff */
[----:B------:R-:W-:Y:S01]  /*02c0*/  ULDC.64 UR6, c[0x0][0x228] ;  /* 0x00008a0000067ab9 */ /* 0x000fe20000000a00 */
[----:B------:R-:W-:Y:S02]  /*02d0*/  IADD3 R18, P2, R12, UR8, RZ ;  /* 0x000000080c127c10 */ /* 0x000fe4000ff5e0ff */
[----:B------:R-:W-:Y:S02]  /*02e0*/  IADD3 R28, P6, R12, UR6, RZ ;  /* 0x000000060c1c7c10 */ /* 0x000fe4000ffde0ff */
[----:B------:R-:W-:-:S02]  /*02f0*/  ISETP.NE.AND P1, PT, R26, 0x240, PT ;  /* 0x000002401a00780c */ /* 0x000fc40003f25270 */
[C---:B------:R-:W-:Y:S02]  /*0300*/  ISETP.GT.AND P5, PT, R8.reuse, 0x29f, !P0 ;  /* 0x0000029f0800780c */ /* 0x040fe400047a4270 */
[----:B------:R-:W-:Y:S02]  /*0310*/  IADD3.X R29, R3, UR7, RZ, P6, !PT ;  /* 0x00000007031d7c10 */ /* 0x000fe4000b7fe4ff */
[----:B-1----:R-:W-:Y:S02]  /*0320*/  CS2R R4, SRZ ;  /* 0x0000000000047805 */ /* 0x002fe4000001ff00 */
[----:B------:R-:W-:Y:S01]  /*0330*/  IADD3.X R19, R3, UR9, RZ, P2, !PT ;  /* 0x0000000903137c10 */ /* 0x000fe200097fe4ff */
[----:B---3--:R-:W-:Y:S01]  /*0340*/  IMAD.WIDE R24, R8, 0x4, R24 ;  /* 0x0000000408187825 */ /* 0x008fe200078e0218 */
[----:B------:R-:W-:Y:S01]  /*0350*/  ISETP.LT.AND P6, PT, R2, 0x2c00, !P1 ;  /* 0x00002c000200780c */ /* 0x000fe20004fc1270 */
[----:B------:R-:W-:Y:S01]  /*0360*/  ULDC.64 UR6, c[0x0][0x218] ;  /* 0x0000860000067ab9 */ /* 0x000fe20000000a00 */
[----:B------:R-:W-:Y:S01]  /*0370*/  ISETP.NE.AND P2, PT, R26, 0x260, PT ;  /* 0x000002601a00780c */ /* 0x000fe20003f45270 */
[----:B------:R-:W-:Y:S01]  /*0380*/  IMAD.MOV.U32 R0, RZ, RZ, RZ ;  /* 0x000000ffff007224 */ /* 0x000fe200078e00ff */
[----:B------:R-:W3:Y:S01]  /*0390*/  @!P0 LDG.E.EL R5, desc[UR4][R24.64] ;  /* 0x0000000418058981 */ /* 0x000ee2000c2e1900 */
[----:B----4-:R-:W-:Y:S01]  /*03a0*/  IMAD.WIDE R22, R8, 0x4, R22 ;  /* 0x0000000408167825 */ /* 0x010fe200078e0216 */
[----:B------:R-:W-:-:S02]  /*03b0*/  ULDC.64 UR8, c[0x0][0x220] ;  /* 0x0000880000087ab9 */ /* 0x000fc40000000a00 */
[----:B------:R1:W4:Y:S04]  /*03c0*/  @P5 LDG.E.64 R10, desc[UR4][R6.64+-0x2a00] ;  /* 0xffd60004060a5981 */ /* 0x000328000c1e1b00 */
[----:B------:R-:W5:Y:S04]  /*03d0*/  @!P0 LDG.E.EL R0, desc[UR4][R22.64] ;  /* 0x0000000416008981 */ /* 0x000f68000c2e1900 */
[----:B------:R-:W3:Y:S01]  /*03e0*/  @P6 LDG.E.64 R16, desc[UR4][R28.64+-0x2400] ;  /* 0xffdc00041c106981 */ /* 0x000ee2000c1e1b00 */
[----:B--2---:R-:W-:Y:S02]  /*03f0*/  SEL R20, R20, RZ, P3 ;  /* 0x000000ff14147207 */ /* 0x004fe40001800000 */
[----:B------:R-:W-:-:S02]  /*0400*/  SEL R21, R21, RZ, P3 ;  /* 0x000000ff15157207 */ /* 0x000fc40001800000 */
[----:B------:R-:W-:-:S13]  /*0410*/  ISETP.LT.AND P3, PT, R2, 0x2c00, !P2 ;  /* 0x00002c000200780c */ /* 0x000fda0005761270 */
[----:B------:R2:W5:Y:S01]  /*0420*/  @P3 LDG.E.64 R14, desc[UR4][R18.64+-0x2600] ;  /* 0xffda0004120e3981 */ /* 0x000562000c1e1b00 */
[----:B-1----:R-:W-:-:S06]  /*0430*/  CS2R R6, SRZ ;  /* 0x0000000000067805 */ /* 0x002fcc000001ff00 */
[----:B------:R3:W5:Y:S01]  /*0440*/  @!P0 LDG.E.EL R6, desc[UR4][R24.64] ;  /* 0x0000000418068981 */ /* 0x000762000c2e1900 */
[----:B--2---:R-:W1:Y:S01]  /*0450*/  LDC.64 R18, c[0x0][0x258] ;  /* 0x00009600ff127b82 */ /* 0x004e620000000a00 */
[----:B----4-:R-:W-:Y:S02]  /*0460*/  @P4 SEL R21, R11, RZ, P5 ;  /* 0x000000ff0b154207 */ /* 0x010fe40002800000 */
[----:B------:R2:W4:Y:S01]  /*0470*/  @!P0 LDG.E.EL R7, desc[UR4][R22.64] ;  /* 0x0000000416078981 */ /* 0x000522000c2e1900 */
[----:B------:R-:W-:Y:S02]  /*0480*/  @P4 SEL R20, R10, RZ, P5 ;  /* 0x000000ff0a144207 */ /* 0x000fe40002800000 */
[----:B------:R-:W-:Y:S02]  /*0490*/  IADD3 R10, P4, R12, UR6, RZ ;  /* 0x000000060c0a7c10 */ /* 0x000fe4000ff9e0ff */
[----:B---3--:R-:W-:Y:S02]  /*04a0*/  SEL R24, R16, RZ, P6 ;  /* 0x000000ff10187207 */ /* 0x008fe40003000000 */
[----:B------:R-:W-:-:S02]  /*04b0*/  SEL R25, R17, RZ, P6 ;  /* 0x000000ff11197207 */ /* 0x000fc40003000000 */
[C---:B------:R-:W-:Y:S01]  /*04c0*/  ISETP.NE.AND P6, PT, R26.reuse, 0x220, PT ;  /* 0x000002201a00780c */ /* 0x040fe20003fc5270 */
[----:B0-2---:R-:W0:Y:S01]  /*04d0*/  LDC.64 R22, c[0x0][0x260] ;  /* 0x00009800ff167b82 */ /* 0x005e220000000a00 */
[----:B------:R-:W-:Y:S02]  /*04e0*/  IADD3.X R11, R3, UR7, RZ, P4, !PT ;  /* 0x00000007030b7c10 */ /* 0x000fe4000a7fe4ff */
[----:B------:R-:W-:Y:S02]  /*04f0*/  IADD3 R12, P5, R12, UR8, RZ ;  /* 0x000000080c0c7c10 */ /* 0x000fe4000ffbe0ff */
[----:B------:R-:W-:Y:S02]  /*0500*/  ISETP.NE.AND P4, PT, R26, 0x200, PT ;  /* 0x000002001a00780c */ /* 0x000fe40003f85270 */
[----:B------:R-:W-:Y:S02]  /*0510*/  IADD3.X R13, R3, UR9, RZ, P5, !PT ;  /* 0x00000009030d7c10 */ /* 0x000fe4000affe4ff */
[----:B------:R-:W-:-:S02]  /*0520*/  ISETP.LT.AND P5, PT, R2, 0x2c00, !P4 ;  /* 0x00002c000200780c */ /* 0x000fc400067a1270 */
[----:B------:R-:W-:Y:S01]  /*0530*/  CS2R R16, SRZ ;  /* 0x0000000000107805 */ /* 0x000fe2000001ff00 */
[----:B------:R-:W-:Y:S02]  /*0540*/  IMAD.MOV.U32 R3, RZ, RZ, RZ ;  /* 0x000000ffff037224 */ /* 0x000fe400078e00ff */
[----:B-1----:R-:W-:-:S05]  /*0550*/  IMAD.WIDE R18, R8, 0x4, R18 ;  /* 0x0000000408127825 */ /* 0x002fca00078e0212 */
[----:B------:R-:W2:Y:S04]  /*0560*/  @!P0 LDG.E.EL R4, desc[UR4][R18.64] ;  /* 0x0000000412048981 */ /* 0x000ea8000c2e1900 */
[----:B------:R1:W3:Y:S02]  /*0570*/  @!P0 LDG.E.EL R3, desc[UR4][R18.64] ;  /* 0x0000000412038981 */ /* 0x0002e4000c2e1900 */
[----:B-1----:R-:W1:Y:S01]  /*0580*/  LDC.64 R18, c[0x0][0x210] ;  /* 0x00008400ff127b82 */ /* 0x002e620000000a00 */
[----:B0-----:R-:W-:Y:S01]  /*0590*/  IMAD.WIDE R22, R8, 0x4, R22 ;  /* 0x0000000408167825 */ /* 0x001fe200078e0216 */
[----:B------:R-:W-:-:S06]  /*05a0*/  CS2R R28, SRZ ;  /* 0x00000000001c7805 */ /* 0x000fcc000001ff00 */
[----:B------:R-:W2:Y:S04]  /*05b0*/  @!P0 LDG.E.EL R29, desc[UR4][R22.64] ;  /* 0x00000004161d8981 */ /* 0x000ea8000c2e1900 */
[----:B------:R-:W3:Y:S01]  /*05c0*/  @!P0 LDG.E.EL R28, desc[UR4][R22.64] ;  /* 0x00000004161c8981 */ /* 0x000ee2000c2e1900 */
[----:B-----5:R-:W-:Y:S02]  /*05d0*/  SEL R27, R14, RZ, P3 ;  /* 0x000000ff0e1b7207 */ /* 0x020fe40001800000 */
[----:B------:R-:W-:Y:S02]  /*05e0*/  SEL R26, R15, RZ, P3 ;  /* 0x000000ff0f1a7207 */ /* 0x000fe40001800000 */
[----:B------:R-:W-:Y:S02]  /*05f0*/  ISETP.LT.AND P3, PT, R2, 0x2c00, !P6 ;  /* 0x00002c000200780c */ /* 0x000fe40007761270 */
[----:B------:R-:W-:-:S06]  /*0600*/  CS2R R14, SRZ ;  /* 0x00000000000e7805 */ /* 0x000fcc000001ff00 */
[----:B------:R-:W5:Y:S05]  /*0610*/  @P5 LDG.E.64 R14, desc[UR4][R10.64+-0x2000] ;  /* 0xffe000040a0e5981 */ /* 0x000f6a000c1e1b00 */
[----:B------:R5:W2:Y:S01]  /*0620*/  @P3 LDG.E.64 R16, desc[UR4][R12.64+-0x2200] ;  /* 0xffde00040c103981 */ /* 0x000aa2000c1e1b00 */
[----:B------:R-:W-:Y:S02]  /*0630*/  @P1 SEL R25, R26, R21, !P2 ;  /* 0x000000151a191207 */ /* 0x000fe40005000000 */
[----:B------:R-:W-:Y:S02]  /*0640*/  @P1 SEL R24, R27, R20, !P2 ;  /* 0x000000141b181207 */ /* 0x000fe40005000000 */
[----:B------:R-:W-:Y:S01]  /*0650*/  ISETP.GE.AND P1, PT, R8, 0x200, PT ;  /* 0x000002000800780c */ /* 0x000fe20003f26270 */
[----:B------:R-:W-:-:S03]  /*0660*/  IMAD R8, R9, -0xb00, R2 ;  /* 0xfffff50009087824 */ /* 0x000fc600078e0202 */
[----:B------:R-:W-:Y:S01]  /*0670*/  ISETP.LT.AND P2, PT, R2, 0x2c00, !P1 ;  /* 0x00002c000200780c */ /* 0x000fe20004f41270 */
[----:B------:R-:W-:-:S04]  /*0680*/  IMAD R9, R9, 0x800, R8 ;  /* 0x0000080009097824 */ /* 0x000fc800078e0208 */
[----:B-1----:R-:W-:Y:S01]  /*0690*/  IMAD.WIDE R18, R9, 0x4, R18 ;  /* 0x0000000409127825 */ /* 0x002fe200078e0212 */
[----:B------:R-:W-:-:S07]  /*06a0*/  CS2R R8, SRZ ;  /* 0x0000000000087805 */ /* 0x000fce000001ff00 */
[----:B------:R-:W3:Y:S01]  /*06b0*/  @P2 LDG.E.64 R8, desc[UR4][R18.64] ;  /* 0x0000000412082981 */ /* 0x000ee2000c1e1b00 */
[----:B------:R-:W-:Y:S01]  /*06c0*/  FADD R0, R0, 9.9999997473787516356e-06 ;  /* 0x3727c5ac00007421 */ /* 0x000fe20000000000 */
[----:B----4-:R-:W-:-:S05]  /*06d0*/  FADD R7, R7, 9.9999997473787516356e-06 ;  /* 0x3727c5ac07077421 */ /* 0x010fca0000000000 */
[----:B------:R-:W0:Y:S08]  /*06e0*/  MUFU.SQRT R0, R0 ;  /* 0x0000000000007308 */ /* 0x000e300000002000 */
[----:B------:R-:W1:Y:S01]  /*06f0*/  MUFU.SQRT R7, R7 ;  /* 0x0000000700077308 */ /* 0x000e620000002000 */
[----:B-----5:R-:W-:Y:S02]  /*0700*/  SEL R12, R14, RZ, P5 ;  /* 0x000000ff0e0c7207 */ /* 0x020fe40002800000 */
[----:B------:R-:W-:-:S02]  /*0710*/  SEL R13, R15, RZ, P5 ;  /* 0x000000ff0f0d7207 */ /* 0x000fc40002800000 */
[----:B--2---:R-:W-:Y:S02]  /*0720*/  SEL R10, R17, RZ, P3 ;  /* 0x000000ff110a7207 */ /* 0x004fe40001800000 */
[----:B------:R-:W-:Y:S02]  /*0730*/  SEL R11, R16, RZ, P3 ;  /* 0x000000ff100b7207 */ /* 0x000fe40001800000 */
[----:B------:R-:W-:Y:S02]  /*0740*/  @P4 SEL R13, R10, R25, !P6 ;  /* 0x000000190a0d4207 */ /* 0x000fe40007000000 */
[----:B------:R-:W-:Y:S02]  /*0750*/  @P4 SEL R12, R11, R24, !P6 ;  /* 0x000000180b0c4207 */ /* 0x000fe40007000000 */
[C---:B0-----:R-:W-:Y:S01]  /*0760*/  FSETP.GT.AND P3, PT, R0.reuse, 8.50705917302346158658e+37, PT ;  /* 0x7e8000000000780b */ /* 0x041fe20003f64000 */
[----:B------:R-:W-:Y:S01]  /*0770*/  IMAD.MOV.U32 R14, RZ, RZ, 0x3e800000 ;  /* 0x3e800000ff0e7424 */ /* 0x000fe200078e00ff */
[----:B-1----:R-:W-:Y:S01]  /*0780*/  FSETP.GT.AND P4, PT, R7, 8.50705917302346158658e+37, PT ;  /* 0x7e8000000700780b */ /* 0x002fe20003f84000 */
[----:B------:R-:W0:Y:S01]  /*0790*/  LDC.64 R10, c[0x0][0x268] ;  /* 0x00009a00ff0a7b82 */ /* 0x000e220000000a00 */
[----:B------:R-:W-:-:S02]  /*07a0*/  FSETP.GEU.AND P5, PT, R0, 1.175494350822287508e-38, PT ;  /* 0x008000000000780b */ /* 0x000fc40003fae000 */
[----:B------:R-:W-:-:S07]  /*07b0*/  FSETP.GEU.AND P6, PT, R7, 1.175494350822287508e-38, PT ;  /* 0x008000000700780b */ /* 0x000fce0003fce000 */
[----:B------:R-:W-:Y:S02]  /*07c0*/  @P3 FMUL R0, R0, 0.25 ;  /* 0x3e80000000003820 */ /* 0x000fe40000400000 */
[----:B------:R-:W-:Y:S02]  /*07d0*/  @P4 FMUL R7, R7, 0.25 ;  /* 0x3e80000007074820 */ /* 0x000fe40000400000 */
[----:B------:R-:W-:Y:S02]  /*07e0*/  @!P5 FMUL R0, R0, 16777216 ;  /* 0x4b8000000000d820 */ /* 0x000fe40000400000 */
[----:B------:R-:W-:-:S04]  /*07f0*/  @!P6 FMUL R7, R7, 16777216 ;  /* 0x4b8000000707e820 */ /* 0x000fc80000400000 */
[----:B------:R-:W1:Y:S01]  /*0800*/  MUFU.RCP R0, R0 ;  /* 0x0000000000007308 */ /* 0x000e620000001000 */
[----:B------:R-:W-:-:S07]  /*0810*/  FSEL R15, R14, 1, P3 ;  /* 0x3f8000000e0f7808 */ /* 0x000fce0001800000 */
[----:B------:R-:W2:Y:S01]  /*0820*/  MUFU.RCP R7, R7 ;  /* 0x0000000700077308 */ /* 0x000ea20000001000 */
[----:B---3--:R-:W-:Y:S02]  /*0830*/  SEL R17, R8, RZ, P2 ;  /* 0x000000ff08117207 */ /* 0x008fe40001000000 */
[----:B------:R-:W-:Y:S02]  /*0840*/  FSEL R14, R14, 1, P4 ;  /* 0x3f8000000e0e7808 */ /* 0x000fe40002000000 */
[----:B------:R-:W-:Y:S02]  /*0850*/  SEL R16, R9, RZ, P2 ;  /* 0x000000ff09107207 */ /* 0x000fe40001000000 */
[----:B------:R-:W3:Y:S01]  /*0860*/  LDC.64 R8, c[0x0][0x270] ;  /* 0x00009c00ff087b82 */ /* 0x000ee20000000a00 */
[----:B------:R-:W-:Y:S01]  /*0870*/  SEL R12, R17, R12, !P1 ;  /* 0x0000000c110c7207 */ /* 0x000fe20004800000 */
[----:B------:R-:W-:Y:S01]  /*0880*/  @!P5 FMUL R15, R15, 16777216 ;  /* 0x4b8000000f0fd820 */ /* 0x000fe20000400000 */
[----:B------:R-:W-:Y:S01]  /*0890*/  SEL R13, R16, R13, !P1 ;  /* 0x0000000d100d7207 */ /* 0x000fe20004800000 */
[----:B------:R-:W-:-:S02]  /*08a0*/  @!P6 FMUL R14, R14, 16777216 ;  /* 0x4b8000000e0ee820 */ /* 0x000fc40000400000 */
[----:B-1----:R-:W-:Y:S01]  /*08b0*/  FMUL R0, R0, R15 ;  /* 0x0000000f00007220 */ /* 0x002fe20000400000 */
[----:B------:R-:W-:Y:S01]  /*08c0*/  FADD R5, R12, -R5 ;  /* 0x800000050c057221 */ /* 0x000fe20000000000 */
[----:B--2---:R-:W-:Y:S01]  /*08d0*/  FMUL R7, R7, R14 ;  /* 0x0000000e07077220 */ /* 0x004fe20000400000 */
[----:B------:R-:W-:Y:S02]  /*08e0*/  FADD R6, R13, -R6 ;  /* 0x800000060d067221 */ /* 0x000fe40000000000 */
[----:B------:R-:W-:Y:S02]  /*08f0*/  FMUL R0, R5, R0 ;  /* 0x0000000005007220 */ /* 0x000fe40000400000 */
[----:B------:R-:W-:Y:S01]  /*0900*/  FMUL R7, R6, R7 ;  /* 0x0000000706077220 */ /* 0x000fe20000400000 */
[----:B0-----:R-:W-:-:S04]  /*0910*/  IMAD.WIDE R10, R2, 0x4, R10 ;  /* 0x00000004020a7825 */ /* 0x001fc800078e020a */
[----:B------:R-:W-:Y:S01]  /*0920*/  FFMA R0, R0, R4, R29 ;  /* 0x0000000400007223 */ /* 0x000fe2000000001d */
[----:B------:R-:W-:Y:S01]  /*0930*/  FFMA R3, R7, R3, R28 ;  /* 0x0000000307037223 */ /* 0x000fe2000000001c */
[----:B------:R0:W-:Y:S03]  /*0940*/  @!P0 STG.E.64 desc[UR4][R10.64], R12 ;  /* 0x0000000c0a008986 */ /* 0x0001e6000c101b04 */
[----:B------:R-:W-:Y:S02]  /*0950*/  FSETP.GEU.AND P1, PT, R0, RZ, PT ;  /* 0x000000ff0000720b */ /* 0x000fe40003f2e000 */
[C---:B------:R-:W-:Y:S01]  /*0960*/  FSETP.GEU.AND P2, PT, R3.reuse, RZ, PT ;  /* 0x000000ff0300720b */ /* 0x040fe20003f4e000 */
[----:B---3--:R-:W-:Y:S01]  /*0970*/  IMAD.WIDE R8, R2, 0x4, R8 ;  /* 0x0000000402087825 */ /* 0x008fe200078e0208 */
[----:B------:R-:W-:Y:S02]  /*0980*/  FSEL R2, R0, RZ, P1 ;  /* 0x000000ff00027208 */ /* 0x000fe40000800000 */
[----:B------:R-:W-:Y:S01]  /*0990*/  FSEL R3, R3, RZ, P2 ;  /* 0x000000ff03037208 */ /* 0x000fe20001000000 */
[----:B0-----:R-:W-:Y:S08]  /*09a0*/  @P0 EXIT ;  /* 0x000000000000094d */ /* 0x001ff00003800000 */
[----:B------:R-:W-:Y:S01]  /*09b0*/  STG.E.64 desc[UR4][R8.64], R2 ;  /* 0x0000000208007986 */ /* 0x000fe2000c101b04 */
[----:B------:R-:W-:Y:S05]  /*09c0*/  EXIT ;  /* 0x000000000000794d */ /* 0x000fea0003800000 */
.L_x_0:
[----:B------:R-:W-:-:S00]  /*09d0*/  BRA `(.L_x_0) ;  /* 0xfffffffc00fc7947 */ /* 0x000fc0000383ffff */
[----:B------:R-:W-:-:S00]  /*09e0*/  NOP ;  /* 0x0000000000007918 */ /* 0x000fc00000000000 */
        /* <DEDUP_REMOVED lines=9> */
.L_x_1:


//--------------------- .nv.global.init           --------------------------
	.section	.nv.global.init,"aw",@progbits
.nv.global.init:
	.type		_$_str,@object
	.size		_$_str,(_$_str_$_2 - _$_str)
_$_str:
        /*0000*/ 	.byte	0x5f, 0x5f, 0x43, 0x55, 0x44, 0x41, 0x5f, 0x46, 0x54, 0x5a, 0x00
	.type		_$_str_$_2,@object
	.size		_$_str_$_2,(.L_1 - _$_str_$_2)
_$_str_$_2:
        /*000b*/ 	.byte	0x5f, 0x5f, 0x43, 0x55, 0x44, 0x41, 0x5f, 0x50, 0x52, 0x45, 0x43, 0x5f, 0x53, 0x51, 0x52, 0x54
        /*001b*/ 	.byte	0x00
.L_1:


//--------------------- .nv.constant0.triton_poi_fused__native_batch_norm_legit_no_training_cat_relu_79 --------------------------
	.section	.nv.constant0.triton_poi_fused__native_batch_norm_legit_no_training_cat_relu_79,"a",@progbits
	.sectionflags	@""
	.align	4
.nv.constant0.triton_poi_fused__native_batch_norm_legit_no_training_cat_relu_79:
	.zero		636
